//
// Generated by NVIDIA NVVM Compiler
//
// Compiler Build ID: CL-36424714
// Cuda compilation tools, release 13.0, V13.0.88
// Based on NVVM 20.0.0
//

.version 9.0
.target sm_100
.address_size 64

	// .globl	_Z25float_force_optimized_subiPA4_fS0_

.visible .entry _Z25float_force_optimized_subiPA4_fS0_(
	.param .u32 _Z25float_force_optimized_subiPA4_fS0__param_0,
	.param .u64 .ptr .align 1 _Z25float_force_optimized_subiPA4_fS0__param_1,
	.param .u64 .ptr .align 1 _Z25float_force_optimized_subiPA4_fS0__param_2
)
{
	.reg .pred 	%p<9>;
	.reg .b32 	%r<19>;
	.reg .b32 	%f<208>;
	.reg .b64 	%rd<17>;

	ld.param.u32 	%r10, [_Z25float_force_optimized_subiPA4_fS0__param_0];
	ld.param.u64 	%rd7, [_Z25float_force_optimized_subiPA4_fS0__param_1];
	ld.param.u64 	%rd6, [_Z25float_force_optimized_subiPA4_fS0__param_2];
	cvta.to.global.u64 	%rd1, %rd7;
	mov.u32 	%r11, %tid.x;
	mov.u32 	%r12, %ctaid.x;
	shl.b32 	%r13, %r12, 6;
	add.s32 	%r1, %r13, %r11;
	setp.lt.s32 	%p1, %r1, %r10;
	@%p1 bra 	$L__BB0_1;
	bra.uni 	$L__BB0_11;
$L__BB0_1:
	setp.gt.s32 	%p2, %r10, 0;
	mul.wide.s32 	%rd8, %r1, 16;
	add.s64 	%rd3, %rd1, %rd8;
	mov.f32 	%f204, 0f00000000;
	mov.f32 	%f205, %f204;
	mov.f32 	%f206, %f204;
	mov.f32 	%f207, %f204;
	@%p2 bra 	$L__BB0_2;
	bra.uni 	$L__BB0_10;
$L__BB0_2:
	and.b32  	%r2, %r10, 3;
	setp.lt.u32 	%p3, %r10, 4;
	mov.b32 	%r17, 0;
	mov.f32 	%f204, 0f00000000;
	mov.f32 	%f205, %f204;
	mov.f32 	%f206, %f204;
	mov.f32 	%f207, %f204;
	@%p3 bra 	$L__BB0_5;
	and.b32  	%r17, %r10, 2147483644;
	ld.global.f32 	%f1, [%rd3];
	ld.global.f32 	%f2, [%rd3+4];
	ld.global.f32 	%f3, [%rd3+8];
	neg.s32 	%r16, %r17;
	add.s64 	%rd16, %rd1, 32;
	mov.f32 	%f204, 0f00000000;
$L__BB0_4:
	.pragma "nounroll";
	ld.global.f32 	%f35, [%rd16+-32];
	sub.f32 	%f36, %f1, %f35;
	fma.rn.f32 	%f37, %f36, %f36, 0f3A6BEDFA;
	ld.global.f32 	%f38, [%rd16+-28];
	sub.f32 	%f39, %f2, %f38;
	fma.rn.f32 	%f40, %f39, %f39, %f37;
	ld.global.f32 	%f41, [%rd16+-24];
	sub.f32 	%f42, %f3, %f41;
	fma.rn.f32 	%f43, %f42, %f42, %f40;
	sqrt.rn.f32 	%f44, %f43;
	rcp.rn.f32 	%f45, %f44;
	ld.global.f32 	%f46, [%rd16+-20];
	mul.f32 	%f47, %f46, %f45;
	add.f32 	%f48, %f204, %f47;
	mul.f32 	%f49, %f45, %f45;
	mul.f32 	%f50, %f47, %f49;
	mul.f32 	%f51, %f50, %f36;
	sub.f32 	%f52, %f207, %f51;
	mul.f32 	%f53, %f50, %f39;
	sub.f32 	%f54, %f206, %f53;
	mul.f32 	%f55, %f50, %f42;
	sub.f32 	%f56, %f205, %f55;
	ld.global.f32 	%f57, [%rd16+-16];
	sub.f32 	%f58, %f1, %f57;
	fma.rn.f32 	%f59, %f58, %f58, 0f3A6BEDFA;
	ld.global.f32 	%f60, [%rd16+-12];
	sub.f32 	%f61, %f2, %f60;
	fma.rn.f32 	%f62, %f61, %f61, %f59;
	ld.global.f32 	%f63, [%rd16+-8];
	sub.f32 	%f64, %f3, %f63;
	fma.rn.f32 	%f65, %f64, %f64, %f62;
	sqrt.rn.f32 	%f66, %f65;
	rcp.rn.f32 	%f67, %f66;
	ld.global.f32 	%f68, [%rd16+-4];
	mul.f32 	%f69, %f68, %f67;
	add.f32 	%f70, %f48, %f69;
	mul.f32 	%f71, %f67, %f67;
	mul.f32 	%f72, %f69, %f71;
	mul.f32 	%f73, %f72, %f58;
	sub.f32 	%f74, %f52, %f73;
	mul.f32 	%f75, %f72, %f61;
	sub.f32 	%f76, %f54, %f75;
	mul.f32 	%f77, %f72, %f64;
	sub.f32 	%f78, %f56, %f77;
	ld.global.f32 	%f79, [%rd16];
	sub.f32 	%f80, %f1, %f79;
	fma.rn.f32 	%f81, %f80, %f80, 0f3A6BEDFA;
	ld.global.f32 	%f82, [%rd16+4];
	sub.f32 	%f83, %f2, %f82;
	fma.rn.f32 	%f84, %f83, %f83, %f81;
	ld.global.f32 	%f85, [%rd16+8];
	sub.f32 	%f86, %f3, %f85;
	fma.rn.f32 	%f87, %f86, %f86, %f84;
	sqrt.rn.f32 	%f88, %f87;
	rcp.rn.f32 	%f89, %f88;
	ld.global.f32 	%f90, [%rd16+12];
	mul.f32 	%f91, %f90, %f89;
	add.f32 	%f92, %f70, %f91;
	mul.f32 	%f93, %f89, %f89;
	mul.f32 	%f94, %f91, %f93;
	mul.f32 	%f95, %f94, %f80;
	sub.f32 	%f96, %f74, %f95;
	mul.f32 	%f97, %f94, %f83;
	sub.f32 	%f98, %f76, %f97;
	mul.f32 	%f99, %f94, %f86;
	sub.f32 	%f100, %f78, %f99;
	ld.global.f32 	%f101, [%rd16+16];
	sub.f32 	%f102, %f1, %f101;
	fma.rn.f32 	%f103, %f102, %f102, 0f3A6BEDFA;
	ld.global.f32 	%f104, [%rd16+20];
	sub.f32 	%f105, %f2, %f104;
	fma.rn.f32 	%f106, %f105, %f105, %f103;
	ld.global.f32 	%f107, [%rd16+24];
	sub.f32 	%f108, %f3, %f107;
	fma.rn.f32 	%f109, %f108, %f108, %f106;
	sqrt.rn.f32 	%f110, %f109;
	rcp.rn.f32 	%f111, %f110;
	ld.global.f32 	%f112, [%rd16+28];
	mul.f32 	%f113, %f112, %f111;
	add.f32 	%f204, %f92, %f113;
	mul.f32 	%f114, %f111, %f111;
	mul.f32 	%f115, %f113, %f114;
	mul.f32 	%f116, %f115, %f102;
	sub.f32 	%f207, %f96, %f116;
	mul.f32 	%f117, %f115, %f105;
	sub.f32 	%f206, %f98, %f117;
	mul.f32 	%f118, %f115, %f108;
	sub.f32 	%f205, %f100, %f118;
	add.s32 	%r16, %r16, 4;
	add.s64 	%rd16, %rd16, 64;
	setp.ne.s32 	%p4, %r16, 0;
	@%p4 bra 	$L__BB0_4;
$L__BB0_5:
	setp.eq.s32 	%p5, %r2, 0;
	@%p5 bra 	$L__BB0_10;
	setp.eq.s32 	%p6, %r2, 1;
	@%p6 bra 	$L__BB0_8;
	mul.wide.u32 	%rd9, %r17, 16;
	add.s64 	%rd10, %rd1, %rd9;
	ld.global.f32 	%f119, [%rd3];
	ld.global.f32 	%f120, [%rd10];
	sub.f32 	%f121, %f119, %f120;
	fma.rn.f32 	%f122, %f121, %f121, 0f3A6BEDFA;
	ld.global.f32 	%f123, [%rd3+4];
	ld.global.f32 	%f124, [%rd10+4];
	sub.f32 	%f125, %f123, %f124;
	fma.rn.f32 	%f126, %f125, %f125, %f122;
	ld.global.f32 	%f127, [%rd3+8];
	ld.global.f32 	%f128, [%rd10+8];
	sub.f32 	%f129, %f127, %f128;
	fma.rn.f32 	%f130, %f129, %f129, %f126;
	sqrt.rn.f32 	%f131, %f130;
	rcp.rn.f32 	%f132, %f131;
	ld.global.f32 	%f133, [%rd10+12];
	mul.f32 	%f134, %f133, %f132;
	add.f32 	%f135, %f204, %f134;
	mul.f32 	%f136, %f132, %f132;
	mul.f32 	%f137, %f134, %f136;
	mul.f32 	%f138, %f137, %f121;
	sub.f32 	%f139, %f207, %f138;
	mul.f32 	%f140, %f137, %f125;
	sub.f32 	%f141, %f206, %f140;
	mul.f32 	%f142, %f137, %f129;
	sub.f32 	%f143, %f205, %f142;
	ld.global.f32 	%f144, [%rd10+16];
	sub.f32 	%f145, %f119, %f144;
	fma.rn.f32 	%f146, %f145, %f145, 0f3A6BEDFA;
	ld.global.f32 	%f147, [%rd10+20];
	sub.f32 	%f148, %f123, %f147;
	fma.rn.f32 	%f149, %f148, %f148, %f146;
	ld.global.f32 	%f150, [%rd10+24];
	sub.f32 	%f151, %f127, %f150;
	fma.rn.f32 	%f152, %f151, %f151, %f149;
	sqrt.rn.f32 	%f153, %f152;
	rcp.rn.f32 	%f154, %f153;
	ld.global.f32 	%f155, [%rd10+28];
	mul.f32 	%f156, %f155, %f154;
	add.f32 	%f204, %f135, %f156;
	mul.f32 	%f157, %f154, %f154;
	mul.f32 	%f158, %f156, %f157;
	mul.f32 	%f159, %f158, %f145;
	sub.f32 	%f207, %f139, %f159;
	mul.f32 	%f160, %f158, %f148;
	sub.f32 	%f206, %f141, %f160;
	mul.f32 	%f161, %f158, %f151;
	sub.f32 	%f205, %f143, %f161;
	add.s32 	%r17, %r17, 2;
$L__BB0_8:
	and.b32  	%r15, %r10, 1;
	setp.eq.b32 	%p7, %r15, 1;
	not.pred 	%p8, %p7;
	@%p8 bra 	$L__BB0_10;
	mul.wide.u32 	%rd11, %r17, 16;
	add.s64 	%rd12, %rd1, %rd11;
	ld.global.f32 	%f162, [%rd3];
	ld.global.f32 	%f163, [%rd12];
	sub.f32 	%f164, %f162, %f163;
	fma.rn.f32 	%f165, %f164, %f164, 0f3A6BEDFA;
	ld.global.f32 	%f166, [%rd3+4];
	ld.global.f32 	%f167, [%rd12+4];
	sub.f32 	%f168, %f166, %f167;
	fma.rn.f32 	%f169, %f168, %f168, %f165;
	ld.global.f32 	%f170, [%rd3+8];
	ld.global.f32 	%f171, [%rd12+8];
	sub.f32 	%f172, %f170, %f171;
	fma.rn.f32 	%f173, %f172, %f172, %f169;
	sqrt.rn.f32 	%f174, %f173;
	rcp.rn.f32 	%f175, %f174;
	ld.global.f32 	%f176, [%rd12+12];
	mul.f32 	%f177, %f176, %f175;
	add.f32 	%f204, %f204, %f177;
	mul.f32 	%f178, %f175, %f175;
	mul.f32 	%f179, %f177, %f178;
	mul.f32 	%f180, %f179, %f164;
	sub.f32 	%f207, %f207, %f180;
	mul.f32 	%f181, %f179, %f168;
	sub.f32 	%f206, %f206, %f181;
	mul.f32 	%f182, %f179, %f172;
	sub.f32 	%f205, %f205, %f182;
$L__BB0_10:
	ld.global.f32 	%f183, [%rd3+12];
	fma.rn.f32 	%f184, %f183, 0fC2055556, %f204;
	cvta.to.global.u64 	%rd13, %rd6;
	add.s64 	%rd15, %rd13, %rd8;
	mul.f32 	%f185, %f207, %f183;
	st.global.f32 	[%rd15], %f185;
	ld.global.f32 	%f186, [%rd3+12];
	mul.f32 	%f187, %f206, %f186;
	st.global.f32 	[%rd15+4], %f187;
	ld.global.f32 	%f188, [%rd3+12];
	mul.f32 	%f189, %f205, %f188;
	st.global.f32 	[%rd15+8], %f189;
	ld.global.f32 	%f190, [%rd3+12];
	mul.f32 	%f191, %f184, %f190;
	st.global.f32 	[%rd15+12], %f191;
$L__BB0_11:
	ret;

}


// ===== COMPILED SASS (sm_100) =====

	.target	sm_100

	.elftype	@"ET_EXEC"


//--------------------- .note.nv.tkinfo           --------------------------
	.section	.note.nv.tkinfo,"",@"SHT_NOTE"
	.sectionflags	@"SHF_NOTE_NV_TKINFO"
	.tkinfo
        /*0018*/ 	.word	0x00000002
        /*0030*/ 	.string	""
        /*0030*/ 	.string	"ptxas"
        /*0030*/ 	.string	"Cuda compilation tools, release 13.0, V13.0.88"
        /*0030*/ 	.string	"Build cuda_13.0.r13.0/compiler.36424714_0"
        /*0030*/ 	.string	"-arch sm_100 -m 64 "



//--------------------- .note.nv.cuinfo           --------------------------
	.section	.note.nv.cuinfo,"",@"SHT_NOTE"
	.sectionflags	@"SHF_NOTE_NV_CUINFO"
        /*0018*/ 	.short	0x0002
        /*001a*/ 	.short	0x0064
        /*001c*/ 	.short	0x0082
	.zero		2


//--------------------- .nv.info                  --------------------------
	.section	.nv.info,"",@"SHT_CUDA_INFO"
	.align	4


	//----- nvinfo : EIATTR_REGCOUNT
	.align		4
        /*0000*/ 	.byte	0x04, 0x2f
        /*0002*/ 	.short	(.L_1 - .L_0)
	.align		4
.L_0:
        /*0004*/ 	.word	index@(_Z25float_force_optimized_subiPA4_fS0_)
        /*0008*/ 	.word	0x00000020


	//----- nvinfo : EIATTR_FRAME_SIZE
	.align		4
.L_1:
        /*000c*/ 	.byte	0x04, 0x11
        /*000e*/ 	.short	(.L_3 - .L_2)
	.align		4
.L_2:
        /*0010*/ 	.word	index@($__internal_1_$__cuda_sm20_sqrt_rn_f32_slowpath)
        /*0014*/ 	.word	0x00000000


	//----- nvinfo : EIATTR_FRAME_SIZE
	.align		4
.L_3:
        /*0018*/ 	.byte	0x04, 0x11
        /*001a*/ 	.short	(.L_5 - .L_4)
	.align		4
.L_4:
        /*001c*/ 	.word	index@($__internal_0_$__cuda_sm20_rcp_rn_f32_slowpath)
        /*0020*/ 	.word	0x00000000


	//----- nvinfo : EIATTR_FRAME_SIZE
	.align		4
.L_5:
        /*0024*/ 	.byte	0x04, 0x11
        /*0026*/ 	.short	(.L_7 - .L_6)
	.align		4
.L_6:
        /*0028*/ 	.word	index@(_Z25float_force_optimized_subiPA4_fS0_)
        /*002c*/ 	.word	0x00000000


	//----- nvinfo : EIATTR_MIN_STACK_SIZE
	.align		4
.L_7:
        /*0030*/ 	.byte	0x04, 0x12
        /*0032*/ 	.short	(.L_9 - .L_8)
	.align		4
.L_8:
        /*0034*/ 	.word	index@(_Z25float_force_optimized_subiPA4_fS0_)
        /*0038*/ 	.word	0x00000000
.L_9:


//--------------------- .nv.compat                --------------------------
	.section	.nv.compat,"",@"SHT_CUDA_COMPAT_INFO"
	.align	4
        /*0000*/ 	.byte	0x02, 0x09, 0x00, 0x00, 0x02, 0x02, 0x01, 0x00, 0x02, 0x05, 0x05, 0x00, 0x03, 0x07, 0x01, 0x01
        /*0010*/ 	.byte	0x02, 0x03, 0x00, 0x00, 0x02, 0x06, 0x01, 0x00, 0x04, 0x0b, 0x08, 0x00, 0x01, 0x00, 0x00, 0x00
        /*0020*/ 	.byte	0x00, 0x00, 0x00, 0x00


//--------------------- .nv.info._Z25float_force_optimized_subiPA4_fS0_ --------------------------
	.section	.nv.info._Z25float_force_optimized_subiPA4_fS0_,"",@"SHT_CUDA_INFO"
	.sectionflags	@""
	.align	4


	//----- nvinfo : EIATTR_CUDA_API_VERSION
	.align		4
        /*0000*/ 	.byte	0x04, 0x37
        /*0002*/ 	.short	(.L_11 - .L_10)
.L_10:
        /*0004*/ 	.word	0x00000082


	//----- nvinfo : EIATTR_KPARAM_INFO
	.align		4
.L_11:
        /*0008*/ 	.byte	0x04, 0x17
        /*000a*/ 	.short	(.L_13 - .L_12)
.L_12:
        /*000c*/ 	.word	0x00000000
        /*0010*/ 	.short	0x0002
        /*0012*/ 	.short	0x0010
        /*0014*/ 	.byte	0x00, 0xf5, 0x21, 0x00


	//----- nvinfo : EIATTR_KPARAM_INFO
	.align		4
.L_13:
        /*0018*/ 	.byte	0x04, 0x17
        /*001a*/ 	.short	(.L_15 - .L_14)
.L_14:
        /*001c*/ 	.word	0x00000000
        /*0020*/ 	.short	0x0001
        /*0022*/ 	.short	0x0008
        /*0024*/ 	.byte	0x00, 0xf5, 0x21, 0x00


	//----- nvinfo : EIATTR_KPARAM_INFO
	.align		4
.L_15:
        /*0028*/ 	.byte	0x04, 0x17
        /*002a*/ 	.short	(.L_17 - .L_16)
.L_16:
        /*002c*/ 	.word	0x00000000
        /*0030*/ 	.short	0x0000
        /*0032*/ 	.short	0x0000
        /*0034*/ 	.byte	0x00, 0xf0, 0x11, 0x00


	//----- nvinfo : EIATTR_SPARSE_MMA_MASK
	.align		4
.L_17:
        /*0038*/ 	.byte	0x03, 0x50
        /*003a*/ 	.short	0x0000


	//----- nvinfo : EIATTR_MAXREG_COUNT
	.align		4
        /*003c*/ 	.byte	0x03, 0x1b
        /*003e*/ 	.short	0x00ff


	//----- nvinfo : EIATTR_MERCURY_ISA_VERSION
	.align		4
        /*0040*/ 	.byte	0x03, 0x5f
        /*0042*/ 	.short	0x0101


	//----- nvinfo : EIATTR_VRC_CTA_INIT_COUNT
	.align		4
        /*0044*/ 	.byte	0x02, 0x4a
	.zero		1
	.zero		1


	//----- nvinfo : EIATTR_EXIT_INSTR_OFFSETS
	.align		4
        /*0048*/ 	.byte	0x04, 0x1c
        /*004a*/ 	.short	(.L_19 - .L_18)


	//   ....[0]....
.L_18:
        /*004c*/ 	.word	0x00000060


	//   ....[1]....
        /*0050*/ 	.word	0x00001820


	//----- nvinfo : EIATTR_CRS_STACK_SIZE
	.align		4
.L_19:
        /*0054*/ 	.byte	0x04, 0x1e
        /*0056*/ 	.short	(.L_21 - .L_20)
.L_20:
        /*0058*/ 	.word	0x00000000


	//----- nvinfo : EIATTR_CBANK_PARAM_SIZE
	.align		4
.L_21:
        /*005c*/ 	.byte	0x03, 0x19
        /*005e*/ 	.short	0x0018


	//----- nvinfo : EIATTR_PARAM_CBANK
	.align		4
        /*0060*/ 	.byte	0x04, 0x0a
        /*0062*/ 	.short	(.L_23 - .L_22)
	.align		4
.L_22:
        /*0064*/ 	.word	index@(.nv.constant0._Z25float_force_optimized_subiPA4_fS0_)
        /*0068*/ 	.short	0x0380
        /*006a*/ 	.short	0x0018


	//----- nvinfo : EIATTR_SW_WAR
	.align		4
.L_23:
        /*006c*/ 	.byte	0x04, 0x36
        /*006e*/ 	.short	(.L_25 - .L_24)
.L_24:
        /*0070*/ 	.word	0x00000008
.L_25:


//--------------------- .nv.callgraph             --------------------------
	.section	.nv.callgraph,"",@"SHT_CUDA_CALLGRAPH"
	.align	4
	.sectionentsize	8
	.align		4
        /*0000*/ 	.word	0x00000000
	.align		4
        /*0004*/ 	.word	0xffffffff
	.align		4
        /*0008*/ 	.word	0x00000000
	.align		4
        /*000c*/ 	.word	0xfffffffe
	.align		4
        /*0010*/ 	.word	0x00000000
	.align		4
        /*0014*/ 	.word	0xfffffffd
	.align		4
        /*0018*/ 	.word	0x00000000
	.align		4
        /*001c*/ 	.word	0xfffffffc


//--------------------- .text._Z25float_force_optimized_subiPA4_fS0_ --------------------------
	.section	.text._Z25float_force_optimized_subiPA4_fS0_,"ax",@progbits
	.align	128
        .global         _Z25float_force_optimized_subiPA4_fS0_
        .type           _Z25float_force_optimized_subiPA4_fS0_,@function
        .size           _Z25float_force_optimized_subiPA4_fS0_,(.L_x_53 - _Z25float_force_optimized_subiPA4_fS0_)
        .other          _Z25float_force_optimized_subiPA4_fS0_,@"STO_CUDA_ENTRY STV_DEFAULT"
_Z25float_force_optimized_subiPA4_fS0_:
.text._Z25float_force_optimized_subiPA4_fS0_:
[----:B------:R-:W-:Y:S01]  /*0000*/  LDC R1, c[0x0][0x37c] ;  /* 0x0000df00ff017b82 */ /* 0x000fe20000000800 */
[----:B------:R-:W0:Y:S01]  /*0010*/  S2R R3, SR_TID.X ;  /* 0x0000000000037919 */ /* 0x000e220000002100 */
[----:B------:R-:W1:Y:S01]  /*0020*/  LDCU UR9, c[0x0][0x380] ;  /* 0x00007000ff0977ac */ /* 0x000e620008000800 */
[----:B------:R-:W0:Y:S02]  /*0030*/  S2R R0, SR_CTAID.X ;  /* 0x0000000000007919 */ /* 0x000e240000002500 */
[----:B0-----:R-:W-:-:S04]  /*0040*/  LEA R3, R0, R3, 0x6 ;  /* 0x0000000300037211 */ /* 0x001fc800078e30ff */
[----:B-1----:R-:W-:-:S13]  /*0050*/  ISETP.GE.AND P0, PT, R3, UR9, PT ;  /* 0x0000000903007c0c */ /* 0x002fda000bf06270 */
[----:B------:R-:W-:Y:S05]  /*0060*/  @P0 EXIT ;  /* 0x000000000000094d */ /* 0x000fea0003800000 */
[----:B------:R-:W0:Y:S01]  /*0070*/  LDC.64 R16, c[0x0][0x388] ;  /* 0x0000e200ff107b82 */ /* 0x000e220000000a00 */
[----:B------:R-:W-:Y:S01]  /*0080*/  UISETP.GT.AND UP0, UPT, UR9, URZ, UPT ;  /* 0x000000ff0900728c */ /* 0x000fe2000bf04270 */
[----:B------:R-:W-:Y:S01]  /*0090*/  HFMA2 R24, -RZ, RZ, 0, 0 ;  /* 0x00000000ff187431 */ /* 0x000fe200000001ff */
[----:B------:R-:W-:Y:S01]  /*00a0*/  MOV R13, RZ ;  /* 0x000000ff000d7202 */ /* 0x000fe20000000f00 */
[----:B------:R-:W-:Y:S01]  /*00b0*/  HFMA2 R19, -RZ, RZ, 0, 0 ;  /* 0x00000000ff137431 */ /* 0x000fe200000001ff */
[----:B------:R-:W-:Y:S01]  /*00c0*/  MOV R20, RZ ;  /* 0x000000ff00147202 */ /* 0x000fe20000000f00 */
[----:B------:R-:W1:Y:S01]  /*00d0*/  LDCU.64 UR10, c[0x0][0x358] ;  /* 0x00006b00ff0a77ac */ /* 0x000e620008000a00 */
[----:B0-----:R-:W-:-:S03]  /*00e0*/  IMAD.WIDE R16, R3, 0x10, R16 ;  /* 0x0000001003107825 */ /* 0x001fc600078e0210 */
[----:B-1----:R-:W-:Y:S05]  /*00f0*/  BRA.U !UP0, `(.L_x_0) ;  /* 0x00000015088c7547 */ /* 0x002fea000b800000 */
[----:B------:R-:W-:Y:S01]  /*0100*/  UISETP.GE.U32.AND UP0, UPT, UR9, 0x4, UPT ;  /* 0x000000040900788c */ /* 0x000fe2000bf06070 */
[----:B------:R-:W-:Y:S01]  /*0110*/  MOV R4, RZ ;  /* 0x000000ff00047202 */ /* 0x000fe20000000f00 */
[----:B------:R-:W-:Y:S01]  /*0120*/  ULOP3.LUT UR6, UR9, 0x3, URZ, 0xc0, !UPT ;  /* 0x0000000309067892 */ /* 0x000fe2000f8ec0ff */
[----:B------:R-:W-:Y:S02]  /*0130*/  MOV R24, RZ ;  /* 0x000000ff00187202 */ /* 0x000fe40000000f00 */
[----:B------:R-:W-:Y:S02]  /*0140*/  MOV R13, RZ ;  /* 0x000000ff000d7202 */ /* 0x000fe40000000f00 */
[----:B------:R-:W-:Y:S02]  /*0150*/  MOV R19, RZ ;  /* 0x000000ff00137202 */ /* 0x000fe40000000f00 */
[----:B------:R-:W-:Y:S01]  /*0160*/  MOV R20, RZ ;  /* 0x000000ff00147202 */ /* 0x000fe20000000f00 */
[----:B------:R-:W-:Y:S06]  /*0170*/  BRA.U !UP0, `(.L_x_1) ;  /* 0x0000000d08087547 */ /* 0x000fec000b800000 */
[----:B------:R0:W5:Y:S01]  /*0180*/  LDG.E R5, desc[UR10][R16.64] ;  /* 0x0000000a10057981 */ /* 0x000162000c1e1900 */
[----:B------:R-:W1:Y:S03]  /*0190*/  LDCU.64 UR4, c[0x0][0x388] ;  /* 0x00007100ff0477ac */ /* 0x000e660008000a00 */
[----:B------:R0:W5:Y:S04]  /*01a0*/  LDG.E R6, desc[UR10][R16.64+0x4] ;  /* 0x0000040a10067981 */ /* 0x000168000c1e1900 */
[----:B------:R0:W5:Y:S01]  /*01b0*/  LDG.E R7, desc[UR10][R16.64+0x8] ;  /* 0x0000080a10077981 */ /* 0x000162000c1e1900 */
[----:B------:R-:W-:Y:S01]  /*01c0*/  ULOP3.LUT UR7, UR9, 0x7ffffffc, URZ, 0xc0, !UPT ;  /* 0x7ffffffc09077892 */ /* 0x000fe2000f8ec0ff */
[----:B------:R-:W-:-:S03]  /*01d0*/  HFMA2 R24, -RZ, RZ, 0, 0 ;  /* 0x00000000ff187431 */ /* 0x000fc600000001ff */
[----:B------:R-:W-:Y:S02]  /*01e0*/  UIADD3 UR8, UPT, UPT, -UR7, URZ, URZ ;  /* 0x000000ff07087290 */ /* 0x000fe4000fffe1ff */
[----:B------:R-:W-:Y:S01]  /*01f0*/  MOV R4, UR7 ;  /* 0x0000000700047c02 */ /* 0x000fe20008000f00 */
[----:B-1----:R-:W-:-:S04]  /*0200*/  UIADD3 UR4, UP0, UPT, UR4, 0x20, URZ ;  /* 0x0000002004047890 */ /* 0x002fc8000ff1e0ff */
[----:B------:R-:W-:Y:S02]  /*0210*/  UIADD3.X UR5, UPT, UPT, URZ, UR5, URZ, UP0, !UPT ;  /* 0x00000005ff057290 */ /* 0x000fe400087fe4ff */
[----:B------:R-:W-:-:S04]  /*0220*/  MOV R14, UR4 ;  /* 0x00000004000e7c02 */ /* 0x000fc80008000f00 */
[----:B0-----:R-:W-:-:S07]  /*0230*/  MOV R15, UR5 ;  /* 0x00000005000f7c02 */ /* 0x001fce0008000f00 */
.L_x_26:
[----:B------:R-:W2:Y:S04]  /*0240*/  LDG.E R0, desc[UR10][R14.64+-0x20] ;  /* 0xffffe00a0e007981 */ /* 0x000ea8000c1e1900 */
[----:B------:R-:W3:Y:S04]  /*0250*/  LDG.E R9, desc[UR10][R14.64+-0x1c] ;  /* 0xffffe40a0e097981 */ /* 0x000ee8000c1e1900 */
[----:B------:R-:W4:Y:S01]  /*0260*/  LDG.E R18, desc[UR10][R14.64+-0x18] ;  /* 0xffffe80a0e127981 */ /* 0x000f22000c1e1900 */
[----:B------:R-:W-:Y:S01]  /*0270*/  BSSY.RECONVERGENT B0, `(.L_x_2) ;  /* 0x0000014000007945 */ /* 0x000fe20003800200 */
[----:B--2--5:R-:W-:Y:S01]  /*0280*/  FADD R11, R5, -R0 ;  /* 0x80000000050b7221 */ /* 0x024fe20000000000 */
[----:B---3--:R-:W-:-:S03]  /*0290*/  FADD R12, R6, -R9 ;  /* 0x80000009060c7221 */ /* 0x008fc60000000000 */
[----:B------:R-:W-:Y:S01]  /*02a0*/  FFMA R9, R11, R11, 0.00089999998454004526138 ;  /* 0x3a6bedfa0b097423 */ /* 0x000fe2000000000b */
[----:B----4-:R-:W-:-:S03]  /*02b0*/  FADD R18, R7, -R18 ;  /* 0x8000001207127221 */ /* 0x010fc60000000000 */
[----:B------:R-:W-:-:S04]  /*02c0*/  FFMA R9, R12, R12, R9 ;  /* 0x0000000c0c097223 */ /* 0x000fc80000000009 */
[----:B------:R-:W-:-:S04]  /*02d0*/  FFMA R9, R18, R18, R9 ;  /* 0x0000001212097223 */ /* 0x000fc80000000009 */
[----:B------:R0:W1:Y:S01]  /*02e0*/  MUFU.RSQ R2, R9 ;  /* 0x0000000900027308 */ /* 0x0000620000001400 */
[----:B------:R-:W-:-:S04]  /*02f0*/  IADD3 R0, PT, PT, R9, -0xd000000, RZ ;  /* 0xf300000009007810 */ /* 0x000fc80007ffe0ff */
[----:B------:R-:W-:-:S13]  /*0300*/  ISETP.GT.U32.AND P0, PT, R0, 0x727fffff, PT ;  /* 0x727fffff0000780c */ /* 0x000fda0003f04070 */
[----:B01----:R-:W-:Y:S05]  /*0310*/  @!P0 BRA `(.L_x_3) ;  /* 0x0000000000148947 */ /* 0x003fea0003800000 */
[----:B------:R-:W-:Y:S02]  /*0320*/  MOV R2, R9 ;  /* 0x0000000900027202 */ /* 0x000fe40000000f00 */
[----:B------:R-:W-:-:S07]  /*0330*/  MOV R0, 0x350 ;  /* 0x0000035000007802 */ /* 0x000fce0000000f00 */
[----:B------:R-:W-:Y:S05]  /*0340*/  CALL.REL.NOINC `($__internal_1_$__cuda_sm20_sqrt_rn_f32_slowpath) ;  /* 0x00000018000c7944 */ /* 0x000fea0003c00000 */
[----:B------:R-:W-:Y:S01]  /*0350*/  MOV R0, R25 ;  /* 0x0000001900007202 */ /* 0x000fe20000000f00 */
[----:B------:R-:W-:Y:S06]  /*0360*/  BRA `(.L_x_4) ;  /* 0x0000000000107947 */ /* 0x000fec0003800000 */
.L_x_3:
[----:B------:R-:W-:Y:S01]  /*0370*/  FMUL.FTZ R0, R9, R2 ;  /* 0x0000000209007220 */ /* 0x000fe20000410000 */
[----:B------:R-:W-:-:S03]  /*0380*/  FMUL.FTZ R2, R2, 0.5 ;  /* 0x3f00000002027820 */ /* 0x000fc60000410000 */
[----:B------:R-:W-:-:S04]  /*0390*/  FFMA R9, -R0, R0, R9 ;  /* 0x0000000000097223 */ /* 0x000fc80000000109 */
[----:B------:R-:W-:-:S07]  /*03a0*/  FFMA R0, R9, R2, R0 ;  /* 0x0000000209007223 */ /* 0x000fce0000000000 */
.L_x_4:
[----:B------:R-:W-:Y:S05]  /*03b0*/  BSYNC.RECONVERGENT B0 ;  /* 0x0000000000007941 */ /* 0x000fea0003800200 */
.L_x_2:
[----:B------:R-:W-:Y:S01]  /*03c0*/  IADD3 R2, PT, PT, R0, 0x1800000, RZ ;  /* 0x0180000000027810 */ /* 0x000fe20007ffe0ff */
[----:B------:R-:W-:Y:S03]  /*03d0*/  BSSY.RECONVERGENT B0, `(.L_x_5) ;  /* 0x000000b000007945 */ /* 0x000fe60003800200 */
[----:B------:R-:W-:-:S04]  /*03e0*/  LOP3.LUT R2, R2, 0x7f800000, RZ, 0xc0, !PT ;  /* 0x7f80000002027812 */ /* 0x000fc800078ec0ff */
[----:B------:R-:W-:-:S13]  /*03f0*/  ISETP.GT.U32.AND P0, PT, R2, 0x1ffffff, PT ;  /* 0x01ffffff0200780c */ /* 0x000fda0003f04070 */
[----:B------:R-:W-:Y:S05]  /*0400*/  @P0 BRA `(.L_x_6) ;  /* 0x00000000000c0947 */ /* 0x000fea0003800000 */
[----:B------:R-:W-:-:S07]  /*0410*/  MOV R2, 0x430 ;  /* 0x0000043000027802 */ /* 0x000fce0000000f00 */
[----:B------:R-:W-:Y:S05]  /*0420*/  CALL.REL.NOINC `($__internal_0_$__cuda_sm20_rcp_rn_f32_slowpath) ;  /* 0x0000001400007944 */ /* 0x000fea0003c00000 */
[----:B------:R-:W-:Y:S05]  /*0430*/  BRA `(.L_x_7) ;  /* 0x0000000000107947 */ /* 0x000fea0003800000 */
.L_x_6:
[----:B------:R-:W0:Y:S02]  /*0440*/  MUFU.RCP R23, R0 ;  /* 0x0000000000177308 */ /* 0x000e240000001000 */
[----:B0-----:R-:W-:-:S04]  /*0450*/  FFMA R2, R23, R0, -1 ;  /* 0xbf80000017027423 */ /* 0x001fc80000000000 */
[----:B------:R-:W-:-:S04]  /*0460*/  FADD.FTZ R2, -R2, -RZ ;  /* 0x800000ff02027221 */ /* 0x000fc80000010100 */
[----:B------:R-:W-:-:S07]  /*0470*/  FFMA R23, R23, R2, R23 ;  /* 0x0000000217177223 */ /* 0x000fce0000000017 */
.L_x_7:
[----:B------:R-:W-:Y:S05]  /*0480*/  BSYNC.RECONVERGENT B0 ;  /* 0x0000000000007941 */ /* 0x000fea0003800200 */
.L_x_5:
[----:B------:R-:W2:Y:S04]  /*0490*/  LDG.E R8, desc[UR10][R14.64+-0x10] ;  /* 0xfffff00a0e087981 */ /* 0x000ea8000c1e1900 */
[----:B------:R-:W3:Y:S04]  /*04a0*/  LDG.E R9, desc[UR10][R14.64+-0xc] ;  /* 0xfffff40a0e097981 */ /* 0x000ee8000c1e1900 */
[----:B------:R-:W4:Y:S04]  /*04b0*/  LDG.E R10, desc[UR10][R14.64+-0x8] ;  /* 0xfffff80a0e0a7981 */ /* 0x000f28000c1e1900 */
[----:B------:R-:W5:Y:S01]  /*04c0*/  LDG.E R0, desc[UR10][R14.64+-0x14] ;  /* 0xffffec0a0e007981 */ /* 0x000f62000c1e1900 */
[----:B------:R-:W-:Y:S01]  /*04d0*/  FMUL R22, R23, R23 ;  /* 0x0000001717167220 */ /* 0x000fe20000400000 */
[----:B------:R-:W-:Y:S01]  /*04e0*/  BSSY.RECONVERGENT B0, `(.L_x_8) ;  /* 0x0000019000007945 */ /* 0x000fe20003800200 */
[----:B--2---:R-:W-:Y:S01]  /*04f0*/  FADD R8, R5, -R8 ;  /* 0x8000000805087221 */ /* 0x004fe20000000000 */
[----:B---3--:R-:W-:-:S03]  /*0500*/  FADD R9, R6, -R9 ;  /* 0x8000000906097221 */ /* 0x008fc60000000000 */
[----:B------:R-:W-:Y:S01]  /*0510*/  FFMA R2, R8, R8, 0.00089999998454004526138 ;  /* 0x3a6bedfa08027423 */ /* 0x000fe20000000008 */
[----:B----4-:R-:W-:-:S03]  /*0520*/  FADD R10, R7, -R10 ;  /* 0x8000000a070a7221 */ /* 0x010fc60000000000 */
[----:B------:R-:W-:Y:S01]  /*0530*/  FFMA R21, R9, R9, R2 ;  /* 0x0000000909157223 */ /* 0x000fe20000000002 */
[----:B-----5:R-:W-:-:S03]  /*0540*/  FMUL R23, R0, R23 ;  /* 0x0000001700177220 */ /* 0x020fc60000400000 */
[----:B------:R-:W-:Y:S01]  /*0550*/  FFMA R2, R10, R10, R21 ;  /* 0x0000000a0a027223 */ /* 0x000fe20000000015 */
[----:B------:R-:W-:-:S03]  /*0560*/  FMUL R22, R23, R22 ;  /* 0x0000001617167220 */ /* 0x000fc60000400000 */
[----:B------:R0:W1:Y:S01]  /*0570*/  MUFU.RSQ R21, R2 ;  /* 0x0000000200157308 */ /* 0x0000620000001400 */
[----:B------:R-:W-:Y:S01]  /*0580*/  IADD3 R0, PT, PT, R2, -0xd000000, RZ ;  /* 0xf300000002007810 */ /* 0x000fe20007ffe0ff */
[----:B------:R-:W-:Y:S01]  /*0590*/  FADD R24, R23, R24 ;  /* 0x0000001817187221 */ /* 0x000fe20000000000 */
[-C--:B------:R-:W-:Y:S01]  /*05a0*/  FFMA R11, R11, -R22.reuse, R20 ;  /* 0x800000160b0b7223 */ /* 0x080fe20000000014 */
[-C--:B------:R-:W-:Y:S01]  /*05b0*/  FFMA R12, R12, -R22.reuse, R19 ;  /* 0x800000160c0c7223 */ /* 0x080fe20000000013 */
[----:B------:R-:W-:Y:S01]  /*05c0*/  ISETP.GT.U32.AND P0, PT, R0, 0x727fffff, PT ;  /* 0x727fffff0000780c */ /* 0x000fe20003f04070 */
[----:B------:R-:W-:-:S12]  /*05d0*/  FFMA R13, R18, -R22, R13 ;  /* 0x80000016120d7223 */ /* 0x000fd8000000000d */
[----:B01----:R-:W-:Y:S05]  /*05e0*/  @!P0 BRA `(.L_x_9) ;  /* 0x0000000000108947 */ /* 0x003fea0003800000 */
[----:B------:R-:W-:-:S07]  /*05f0*/  MOV R0, 0x610 ;  /* 0x0000061000007802 */ /* 0x000fce0000000f00 */
[----:B------:R-:W-:Y:S05]  /*0600*/  CALL.REL.NOINC `($__internal_1_$__cuda_sm20_sqrt_rn_f32_slowpath) ;  /* 0x00000014005c7944 */ /* 0x000fea0003c00000 */
[----:B------:R-:W-:Y:S01]  /*0610*/  MOV R0, R25 ;  /* 0x0000001900007202 */ /* 0x000fe20000000f00 */
[----:B------:R-:W-:Y:S06]  /*0620*/  BRA `(.L_x_10) ;  /* 0x0000000000107947 */ /* 0x000fec0003800000 */
.L_x_9:
[----:B------:R-:W-:Y:S01]  /*0630*/  FMUL.FTZ R19, R2, R21 ;  /* 0x0000001502137220 */ /* 0x000fe20000410000 */
[----:B------:R-:W-:-:S03]  /*0640*/  FMUL.FTZ R21, R21, 0.5 ;  /* 0x3f00000015157820 */ /* 0x000fc60000410000 */
[----:B------:R-:W-:-:S04]  /*0650*/  FFMA R0, -R19, R19, R2 ;  /* 0x0000001313007223 */ /* 0x000fc80000000102 */
[----:B------:R-:W-:-:S07]  /*0660*/  FFMA R0, R0, R21, R19 ;  /* 0x0000001500007223 */ /* 0x000fce0000000013 */
.L_x_10:
[----:B------:R-:W-:Y:S05]  /*0670*/  BSYNC.RECONVERGENT B0 ;  /* 0x0000000000007941 */ /* 0x000fea0003800200 */
.L_x_8:
        /* <DEDUP_REMOVED lines=8> */
.L_x_12:
[----:B------:R-:W0:Y:S02]  /*0700*/  MUFU.RCP R23, R0 ;  /* 0x0000000000177308 */ /* 0x000e240000001000 */
[----:B0-----:R-:W-:-:S04]  /*0710*/  FFMA R2, R23, R0, -1 ;  /* 0xbf80000017027423 */ /* 0x001fc80000000000 */
[----:B------:R-:W-:-:S04]  /*0720*/  FADD.FTZ R2, -R2, -RZ ;  /* 0x800000ff02027221 */ /* 0x000fc80000010100 */
[----:B------:R-:W-:-:S07]  /*0730*/  FFMA R23, R23, R2, R23 ;  /* 0x0000000217177223 */ /* 0x000fce0000000017 */
.L_x_13:
[----:B------:R-:W-:Y:S05]  /*0740*/  BSYNC.RECONVERGENT B0 ;  /* 0x0000000000007941 */ /* 0x000fea0003800200 */
.L_x_11:
        /* <DEDUP_REMOVED lines=26> */
.L_x_15:
[----:B------:R-:W-:Y:S01]  /*08f0*/  FMUL.FTZ R9, R2, R21 ;  /* 0x0000001502097220 */ /* 0x000fe20000410000 */
[----:B------:R-:W-:-:S03]  /*0900*/  FMUL.FTZ R21, R21, 0.5 ;  /* 0x3f00000015157820 */ /* 0x000fc60000410000 */
[----:B------:R-:W-:-:S04]  /*0910*/  FFMA R0, -R9, R9, R2 ;  /* 0x0000000909007223 */ /* 0x000fc80000000102 */
[----:B------:R-:W-:-:S07]  /*0920*/  FFMA R0, R0, R21, R9 ;  /* 0x0000001500007223 */ /* 0x000fce0000000009 */
.L_x_16:
[----:B------:R-:W-:Y:S05]  /*0930*/  BSYNC.RECONVERGENT B0 ;  /* 0x0000000000007941 */ /* 0x000fea0003800200 */
.L_x_14:
        /* <DEDUP_REMOVED lines=8> */
.L_x_18:
[----:B------:R-:W0:Y:S02]  /*09c0*/  MUFU.RCP R23, R0 ;  /* 0x0000000000177308 */ /* 0x000e240000001000 */
[----:B0-----:R-:W-:-:S04]  /*09d0*/  FFMA R2, R23, R0, -1 ;  /* 0xbf80000017027423 */ /* 0x001fc80000000000 */
[----:B------:R-:W-:-:S04]  /*09e0*/  FADD.FTZ R2, -R2, -RZ ;  /* 0x800000ff02027221 */ /* 0x000fc80000010100 */
[----:B------:R-:W-:-:S07]  /*09f0*/  FFMA R23, R23, R2, R23 ;  /* 0x0000000217177223 */ /* 0x000fce0000000017 */
.L_x_19:
[----:B------:R-:W-:Y:S05]  /*0a00*/  BSYNC.RECONVERGENT B0 ;  /* 0x0000000000007941 */ /* 0x000fea0003800200 */
.L_x_17:
[----:B------:R-:W2:Y:S04]  /*0a10*/  LDG.E R2, desc[UR10][R14.64+0x10] ;  /* 0x0000100a0e027981 */ /* 0x000ea8000c1e1900 */
[----:B------:R-:W3:Y:S04]  /*0a20*/  LDG.E R13, desc[UR10][R14.64+0x14] ;  /* 0x0000140a0e0d7981 */ /* 0x000ee8000c1e1900 */
[----:B------:R-:W4:Y:S04]  /*0a30*/  LDG.E R10, desc[UR10][R14.64+0x18] ;  /* 0x0000180a0e0a7981 */ /* 0x000f28000c1e1900 */
[----:B------:R-:W5:Y:S01]  /*0a40*/  LDG.E R0, desc[UR10][R14.64+0xc] ;  /* 0x00000c0a0e007981 */ /* 0x000f62000c1e1900 */
[----:B------:R-:W-:Y:S01]  /*0a50*/  BSSY.RECONVERGENT B0, `(.L_x_20) ;  /* 0x000001a000007945 */ /* 0x000fe20003800200 */
[----:B--2---:R-:W-:Y:S01]  /*0a60*/  FADD R9, R5, -R2 ;  /* 0x8000000205097221 */ /* 0x004fe20000000000 */
[----:B---3--:R-:W-:-:S03]  /*0a70*/  FADD R8, R6, -R13 ;  /* 0x8000000d06087221 */ /* 0x008fc60000000000 */
[----:B------:R-:W-:Y:S01]  /*0a80*/  FFMA R21, R9, R9, 0.00089999998454004526138 ;  /* 0x3a6bedfa09157423 */ /* 0x000fe20000000009 */
[----:B----4-:R-:W-:-:S03]  /*0a90*/  FADD R13, R7, -R10 ;  /* 0x8000000a070d7221 */ /* 0x010fc60000000000 */
[----:B------:R-:W-:Y:S01]  /*0aa0*/  FFMA R2, R8, R8, R21 ;  /* 0x0000000808027223 */ /* 0x000fe20000000015 */
[-C--:B------:R-:W-:Y:S01]  /*0ab0*/  FMUL R10, R23, R23.reuse ;  /* 0x00000017170a7220 */ /* 0x080fe20000400000 */
[----:B-----5:R-:W-:Y:S02]  /*0ac0*/  FMUL R23, R0, R23 ;  /* 0x0000001700177220 */ /* 0x020fe40000400000 */
[----:B------:R-:W-:Y:S02]  /*0ad0*/  FFMA R2, R13, R13, R2 ;  /* 0x0000000d0d027223 */ /* 0x000fe40000000002 */
[----:B------:R-:W-:Y:S02]  /*0ae0*/  FMUL R10, R23, R10 ;  /* 0x0000000a170a7220 */ /* 0x000fe40000400000 */
        /* <DEDUP_REMOVED lines=12> */
.L_x_21:
[----:B------:R-:W-:Y:S01]  /*0bb0*/  FMUL.FTZ R11, R2, R21 ;  /* 0x00000015020b7220 */ /* 0x000fe20000410000 */
[----:B------:R-:W-:-:S03]  /*0bc0*/  FMUL.FTZ R21, R21, 0.5 ;  /* 0x3f00000015157820 */ /* 0x000fc60000410000 */
[----:B------:R-:W-:-:S04]  /*0bd0*/  FFMA R0, -R11, R11, R2 ;  /* 0x0000000b0b007223 */ /* 0x000fc80000000102 */
[----:B------:R-:W-:-:S07]  /*0be0*/  FFMA R0, R0, R21, R11 ;  /* 0x0000001500007223 */ /* 0x000fce000000000b */
.L_x_22:
[----:B------:R-:W-:Y:S05]  /*0bf0*/  BSYNC.RECONVERGENT B0 ;  /* 0x0000000000007941 */ /* 0x000fea0003800200 */
.L_x_20:
        /* <DEDUP_REMOVED lines=8> */
.L_x_24:
[----:B------:R-:W0:Y:S02]  /*0c80*/  MUFU.RCP R23, R0 ;  /* 0x0000000000177308 */ /* 0x000e240000001000 */
[----:B0-----:R-:W-:-:S04]  /*0c90*/  FFMA R2, R23, R0, -1 ;  /* 0xbf80000017027423 */ /* 0x001fc80000000000 */
[----:B------:R-:W-:-:S04]  /*0ca0*/  FADD.FTZ R2, -R2, -RZ ;  /* 0x800000ff02027221 */ /* 0x000fc80000010100 */
[----:B------:R-:W-:-:S07]  /*0cb0*/  FFMA R23, R23, R2, R23 ;  /* 0x0000000217177223 */ /* 0x000fce0000000017 */
.L_x_25:
[----:B------:R-:W-:Y:S05]  /*0cc0*/  BSYNC.RECONVERGENT B0 ;  /* 0x0000000000007941 */ /* 0x000fea0003800200 */
.L_x_23:
[----:B------:R0:W2:Y:S01]  /*0cd0*/  LDG.E R0, desc[UR10][R14.64+0x1c] ;  /* 0x00001c0a0e007981 */ /* 0x0000a2000c1e1900 */
[----:B------:R-:W-:Y:S01]  /*0ce0*/  UIADD3 UR8, UPT, UPT, UR8, 0x4, URZ ;  /* 0x0000000408087890 */ /* 0x000fe2000fffe0ff */
[----:B------:R-:W-:-:S03]  /*0cf0*/  FMUL R2, R23, R23 ;  /* 0x0000001717027220 */ /* 0x000fc60000400000 */
[----:B------:R-:W-:Y:S01]  /*0d00*/  UISETP.NE.AND UP0, UPT, UR8, URZ, UPT ;  /* 0x000000ff0800728c */ /* 0x000fe2000bf05270 */
[----:B0-----:R-:W-:-:S04]  /*0d10*/  IADD3 R14, P0, PT, R14, 0x40, RZ ;  /* 0x000000400e0e7810 */ /* 0x001fc80007f1e0ff */
[----:B------:R-:W-:Y:S01]  /*0d20*/  IADD3.X R15, PT, PT, RZ, R15, RZ, P0, !PT ;  /* 0x0000000fff0f7210 */ /* 0x000fe200007fe4ff */
[----:B--2---:R-:W-:-:S04]  /*0d30*/  FMUL R23, R0, R23 ;  /* 0x0000001700177220 */ /* 0x004fc80000400000 */
[----:B------:R-:W-:Y:S01]  /*0d40*/  FMUL R2, R23, R2 ;  /* 0x0000000217027220 */ /* 0x000fe20000400000 */
[----:B------:R-:W-:-:S03]  /*0d50*/  FADD R24, R24, R23 ;  /* 0x0000001718187221 */ /* 0x000fc60000000000 */
[-C--:B------:R-:W-:Y:S01]  /*0d60*/  FFMA R20, R9, -R2.reuse, R18 ;  /* 0x8000000209147223 */ /* 0x080fe20000000012 */
[-C--:B------:R-:W-:Y:S01]  /*0d70*/  FFMA R19, R8, -R2.reuse, R19 ;  /* 0x8000000208137223 */ /* 0x080fe20000000013 */
[----:B------:R-:W-:Y:S01]  /*0d80*/  FFMA R13, R13, -R2, R10 ;  /* 0x800000020d0d7223 */ /* 0x000fe2000000000a */
[----:B------:R-:W-:Y:S06]  /*0d90*/  BRA.U UP0, `(.L_x_26) ;  /* 0xfffffff500287547 */ /* 0x000fec000b83ffff */
.L_x_1:
[----:B------:R-:W-:-:S09]  /*0da0*/  UISETP.NE.AND UP0, UPT, UR6, URZ, UPT ;  /* 0x000000ff0600728c */ /* 0x000fd2000bf05270 */
[----:B------:R-:W-:Y:S05]  /*0db0*/  BRA.U !UP0, `(.L_x_0) ;  /* 0x00000009085c7547 */ /* 0x000fea000b800000 */
[----:B------:R-:W-:-:S09]  /*0dc0*/  UISETP.NE.AND UP0, UPT, UR6, 0x1, UPT ;  /* 0x000000010600788c */ /* 0x000fd2000bf05270 */
[----:B------:R-:W-:Y:S05]  /*0dd0*/  BRA.U !UP0, `(.L_x_27) ;  /* 0x00000005087c7547 */ /* 0x000fea000b800000 */
[----:B------:R-:W0:Y:S01]  /*0de0*/  LDC.64 R14, c[0x0][0x388] ;  /* 0x0000e200ff0e7b82 */ /* 0x000e220000000a00 */
[----:B------:R-:W2:Y:S04]  /*0df0*/  LDG.E R7, desc[UR10][R16.64] ;  /* 0x0000000a10077981 */ /* 0x000ea8000c1e1900 */
[----:B------:R-:W3:Y:S04]  /*0e00*/  LDG.E R6, desc[UR10][R16.64+0x4] ;  /* 0x0000040a10067981 */ /* 0x000ee8000c1e1900 */
[----:B------:R-:W4:Y:S01]  /*0e10*/  LDG.E R5, desc[UR10][R16.64+0x8] ;  /* 0x0000080a10057981 */ /* 0x000f22000c1e1900 */
[----:B0-----:R-:W-:-:S05]  /*0e20*/  IMAD.WIDE.U32 R14, R4, 0x10, R14 ;  /* 0x00000010040e7825 */ /* 0x001fca00078e000e */
[----:B------:R-:W2:Y:S04]  /*0e30*/  LDG.E R0, desc[UR10][R14.64] ;  /* 0x0000000a0e007981 */ /* 0x000ea8000c1e1900 */
[----:B------:R-:W3:Y:S04]  /*0e40*/  LDG.E R11, desc[UR10][R14.64+0x4] ;  /* 0x0000040a0e0b7981 */ /* 0x000ee8000c1e1900 */
[----:B------:R-:W4:Y:S01]  /*0e50*/  LDG.E R8, desc[UR10][R14.64+0x8] ;  /* 0x0000080a0e087981 */ /* 0x000f22000c1e1900 */
[----:B------:R-:W-:Y:S01]  /*0e60*/  BSSY.RECONVERGENT B0, `(.L_x_28) ;  /* 0x0000014000007945 */ /* 0x000fe20003800200 */
[----:B--2---:R-:W-:Y:S01]  /*0e70*/  FADD R9, R7, -R0 ;  /* 0x8000000007097221 */ /* 0x004fe20000000000 */
[----:B---3--:R-:W-:-:S03]  /*0e80*/  FADD R10, R6, -R11 ;  /* 0x8000000b060a7221 */ /* 0x008fc60000000000 */
[----:B------:R-:W-:Y:S01]  /*0e90*/  FFMA R11, R9, R9, 0.00089999998454004526138 ;  /* 0x3a6bedfa090b7423 */ /* 0x000fe20000000009 */
[----:B----4-:R-:W-:-:S03]  /*0ea0*/  FADD R8, R5, -R8 ;  /* 0x8000000805087221 */ /* 0x010fc60000000000 */
[----:B------:R-:W-:-:S04]  /*0eb0*/  FFMA R11, R10, R10, R11 ;  /* 0x0000000a0a0b7223 */ /* 0x000fc8000000000b */
[----:B------:R-:W-:-:S05]  /*0ec0*/  FFMA R11, R8, R8, R11 ;  /* 0x00000008080b7223 */ /* 0x000fca000000000b */
[----:B------:R-:W-:Y:S01]  /*0ed0*/  IADD3 R0, PT, PT, R11, -0xd000000, RZ ;  /* 0xf30000000b007810 */ /* 0x000fe20007ffe0ff */
[----:B------:R0:W1:Y:S03]  /*0ee0*/  MUFU.RSQ R2, R11 ;  /* 0x0000000b00027308 */ /* 0x0000660000001400 */
[----:B------:R-:W-:-:S13]  /*0ef0*/  ISETP.GT.U32.AND P0, PT, R0, 0x727fffff, PT ;  /* 0x727fffff0000780c */ /* 0x000fda0003f04070 */
[----:B0-----:R-:W-:Y:S05]  /*0f00*/  @!P0 BRA `(.L_x_29) ;  /* 0x0000000000148947 */ /* 0x001fea0003800000 */
[----:B-1----:R-:W-:Y:S02]  /*0f10*/  MOV R2, R11 ;  /* 0x0000000b00027202 */ /* 0x002fe40000000f00 */
[----:B------:R-:W-:-:S07]  /*0f20*/  MOV R0, 0xf40 ;  /* 0x00000f4000007802 */ /* 0x000fce0000000f00 */
[----:B------:R-:W-:Y:S05]  /*0f30*/  CALL.REL.NOINC `($__internal_1_$__cuda_sm20_sqrt_rn_f32_slowpath) ;  /* 0x0000000c00107944 */ /* 0x000fea0003c00000 */
[----:B------:R-:W-:Y:S01]  /*0f40*/  MOV R0, R25 ;  /* 0x0000001900007202 */ /* 0x000fe20000000f00 */
[----:B------:R-:W-:Y:S06]  /*0f50*/  BRA `(.L_x_30) ;  /* 0x0000000000107947 */ /* 0x000fec0003800000 */
.L_x_29:
[----:B-1----:R-:W-:Y:S01]  /*0f60*/  FMUL.FTZ R0, R11, R2 ;  /* 0x000000020b007220 */ /* 0x002fe20000410000 */
[----:B------:R-:W-:-:S03]  /*0f70*/  FMUL.FTZ R2, R2, 0.5 ;  /* 0x3f00000002027820 */ /* 0x000fc60000410000 */
[----:B------:R-:W-:-:S04]  /*0f80*/  FFMA R11, -R0, R0, R11 ;  /* 0x00000000000b7223 */ /* 0x000fc8000000010b */
[----:B------:R-:W-:-:S07]  /*0f90*/  FFMA R0, R11, R2, R0 ;  /* 0x000000020b007223 */ /* 0x000fce0000000000 */
.L_x_30:
[----:B------:R-:W-:Y:S05]  /*0fa0*/  BSYNC.RECONVERGENT B0 ;  /* 0x0000000000007941 */ /* 0x000fea0003800200 */
.L_x_28:
        /* <DEDUP_REMOVED lines=8> */
.L_x_32:
[----:B------:R-:W0:Y:S02]  /*1030*/  MUFU.RCP R23, R0 ;  /* 0x0000000000177308 */ /* 0x000e240000001000 */
[----:B0-----:R-:W-:-:S04]  /*1040*/  FFMA R2, R23, R0, -1 ;  /* 0xbf80000017027423 */ /* 0x001fc80000000000 */
[----:B------:R-:W-:-:S04]  /*1050*/  FADD.FTZ R2, -R2, -RZ ;  /* 0x800000ff02027221 */ /* 0x000fc80000010100 */
[----:B------:R-:W-:-:S07]  /*1060*/  FFMA R23, R23, R2, R23 ;  /* 0x0000000217177223 */ /* 0x000fce0000000017 */
.L_x_33:
[----:B------:R-:W-:Y:S05]  /*1070*/  BSYNC.RECONVERGENT B0 ;  /* 0x0000000000007941 */ /* 0x000fea0003800200 */
.L_x_31:
        /* <DEDUP_REMOVED lines=26> */
.L_x_35:
[----:B------:R-:W-:Y:S01]  /*1220*/  FMUL.FTZ R9, R2, R11 ;  /* 0x0000000b02097220 */ /* 0x000fe20000410000 */
[----:B------:R-:W-:-:S03]  /*1230*/  FMUL.FTZ R10, R11, 0.5 ;  /* 0x3f0000000b0a7820 */ /* 0x000fc60000410000 */
[----:B------:R-:W-:-:S04]  /*1240*/  FFMA R0, -R9, R9, R2 ;  /* 0x0000000909007223 */ /* 0x000fc80000000102 */
[----:B------:R-:W-:-:S07]  /*1250*/  FFMA R0, R0, R10, R9 ;  /* 0x0000000a00007223 */ /* 0x000fce0000000009 */
.L_x_36:
[----:B------:R-:W-:Y:S05]  /*1260*/  BSYNC.RECONVERGENT B0 ;  /* 0x0000000000007941 */ /* 0x000fea0003800200 */
.L_x_34:
        /* <DEDUP_REMOVED lines=8> */
.L_x_38:
[----:B------:R-:W0:Y:S02]  /*12f0*/  MUFU.RCP R23, R0 ;  /* 0x0000000000177308 */ /* 0x000e240000001000 */
[----:B0-----:R-:W-:-:S04]  /*1300*/  FFMA R2, R23, R0, -1 ;  /* 0xbf80000017027423 */ /* 0x001fc80000000000 */
[----:B------:R-:W-:-:S04]  /*1310*/  FADD.FTZ R2, -R2, -RZ ;  /* 0x800000ff02027221 */ /* 0x000fc80000010100 */
[----:B------:R-:W-:-:S07]  /*1320*/  FFMA R23, R23, R2, R23 ;  /* 0x0000000217177223 */ /* 0x000fce0000000017 */
.L_x_39:
[----:B------:R-:W-:Y:S05]  /*1330*/  BSYNC.RECONVERGENT B0 ;  /* 0x0000000000007941 */ /* 0x000fea0003800200 */
.L_x_37:
[----:B------:R-:W2:Y:S01]  /*1340*/  LDG.E R14, desc[UR10][R14.64+0x1c] ;  /* 0x00001c0a0e0e7981 */ /* 0x000ea2000c1e1900 */
[-C--:B------:R-:W-:Y:S01]  /*1350*/  FMUL R0, R23, R23.reuse ;  /* 0x0000001717007220 */ /* 0x080fe20000400000 */
[----:B------:R-:W-:Y:S01]  /*1360*/  IADD3 R4, PT, PT, R4, 0x2, RZ ;  /* 0x0000000204047810 */ /* 0x000fe20007ffe0ff */
[----:B--2---:R-:W-:-:S04]  /*1370*/  FMUL R23, R14, R23 ;  /* 0x000000170e177220 */ /* 0x004fc80000400000 */
[----:B------:R-:W-:Y:S01]  /*1380*/  FMUL R0, R23, R0 ;  /* 0x0000000017007220 */ /* 0x000fe20000400000 */
[----:B------:R-:W-:-:S03]  /*1390*/  FADD R24, R24, R23 ;  /* 0x0000001718187221 */ /* 0x000fc60000000000 */
[-C--:B------:R-:W-:Y:S01]  /*13a0*/  FFMA R20, R7, -R0.reuse, R20 ;  /* 0x8000000007147223 */ /* 0x080fe20000000014 */
[-C--:B------:R-:W-:Y:S01]  /*13b0*/  FFMA R19, R6, -R0.reuse, R19 ;  /* 0x8000000006137223 */ /* 0x080fe20000000013 */
[----:B------:R-:W-:-:S07]  /*13c0*/  FFMA R13, R5, -R0, R8 ;  /* 0x80000000050d7223 */ /* 0x000fce0000000008 */
.L_x_27:
[----:B------:R-:W0:Y:S02]  /*13d0*/  LDCU UR4, c[0x0][0x380] ;  /* 0x00007000ff0477ac */ /* 0x000e240008000800 */
[----:B0-----:R-:W-:-:S04]  /*13e0*/  ULOP3.LUT UR4, UR4, 0x1, URZ, 0xc0, !UPT ;  /* 0x0000000104047892 */ /* 0x001fc8000f8ec0ff */
[----:B------:R-:W-:-:S09]  /*13f0*/  UISETP.NE.U32.AND UP0, UPT, UR4, 0x1, UPT ;  /* 0x000000010400788c */ /* 0x000fd2000bf05070 */
[----:B------:R-:W-:Y:S05]  /*1400*/  BRA.U UP0, `(.L_x_0) ;  /* 0x0000000100c87547 */ /* 0x000fea000b800000 */
[----:B------:R-:W0:Y:S01]  /*1410*/  LDC.64 R8, c[0x0][0x388] ;  /* 0x0000e200ff087b82 */ /* 0x000e220000000a00 */
[----:B------:R-:W2:Y:S04]  /*1420*/  LDG.E R5, desc[UR10][R16.64] ;  /* 0x0000000a10057981 */ /* 0x000ea8000c1e1900 */
[----:B------:R-:W3:Y:S01]  /*1430*/  LDG.E R6, desc[UR10][R16.64+0x4] ;  /* 0x0000040a10067981 */ /* 0x000ee2000c1e1900 */
[----:B0-----:R-:W-:-:S03]  /*1440*/  IMAD.WIDE.U32 R8, R4, 0x10, R8 ;  /* 0x0000001004087825 */ /* 0x001fc600078e0008 */
[----:B------:R-:W4:Y:S04]  /*1450*/  LDG.E R4, desc[UR10][R16.64+0x8] ;  /* 0x0000080a10047981 */ /* 0x000f28000c1e1900 */
        /* <DEDUP_REMOVED lines=19> */
.L_x_41:
[----:B-1----:R-:W-:Y:S01]  /*1590*/  FMUL.FTZ R0, R7, R2 ;  /* 0x0000000207007220 */ /* 0x002fe20000410000 */
[----:B------:R-:W-:-:S03]  /*15a0*/  FMUL.FTZ R2, R2, 0.5 ;  /* 0x3f00000002027820 */ /* 0x000fc60000410000 */
[----:B------:R-:W-:-:S04]  /*15b0*/  FFMA R7, -R0, R0, R7 ;  /* 0x0000000000077223 */ /* 0x000fc80000000107 */
[----:B------:R-:W-:-:S07]  /*15c0*/  FFMA R0, R7, R2, R0 ;  /* 0x0000000207007223 */ /* 0x000fce0000000000 */
.L_x_42:
[----:B------:R-:W-:Y:S05]  /*15d0*/  BSYNC.RECONVERGENT B0 ;  /* 0x0000000000007941 */ /* 0x000fea0003800200 */
.L_x_40:
        /* <DEDUP_REMOVED lines=8> */
.L_x_44:
[----:B------:R-:W0:Y:S02]  /*1660*/  MUFU.RCP R23, R0 ;  /* 0x0000000000177308 */ /* 0x000e240000001000 */
[----:B0-----:R-:W-:-:S04]  /*1670*/  FFMA R2, R23, R0, -1 ;  /* 0xbf80000017027423 */ /* 0x001fc80000000000 */
[----:B------:R-:W-:-:S04]  /*1680*/  FADD.FTZ R2, -R2, -RZ ;  /* 0x800000ff02027221 */ /* 0x000fc80000010100 */
[----:B------:R-:W-:-:S07]  /*1690*/  FFMA R23, R23, R2, R23 ;  /* 0x0000000217177223 */ /* 0x000fce0000000017 */
.L_x_45:
[----:B------:R-:W-:Y:S05]  /*16a0*/  BSYNC.RECONVERGENT B0 ;  /* 0x0000000000007941 */ /* 0x000fea0003800200 */
.L_x_43:
[----:B------:R-:W2:Y:S01]  /*16b0*/  LDG.E R8, desc[UR10][R8.64+0xc] ;  /* 0x00000c0a08087981 */ /* 0x000ea2000c1e1900 */
[-C--:B------:R-:W-:Y:S01]  /*16c0*/  FMUL R0, R23, R23.reuse ;  /* 0x0000001717007220 */ /* 0x080fe20000400000 */
[----:B--2---:R-:W-:-:S04]  /*16d0*/  FMUL R23, R8, R23 ;  /* 0x0000001708177220 */ /* 0x004fc80000400000 */
[----:B------:R-:W-:Y:S01]  /*16e0*/  FMUL R0, R23, R0 ;  /* 0x0000000017007220 */ /* 0x000fe20000400000 */
[----:B------:R-:W-:-:S03]  /*16f0*/  FADD R24, R24, R23 ;  /* 0x0000001718187221 */ /* 0x000fc60000000000 */
[-C--:B------:R-:W-:Y:S01]  /*1700*/  FFMA R20, R5, -R0.reuse, R20 ;  /* 0x8000000005147223 */ /* 0x080fe20000000014 */
[-C--:B------:R-:W-:Y:S01]  /*1710*/  FFMA R19, R6, -R0.reuse, R19 ;  /* 0x8000000006137223 */ /* 0x080fe20000000013 */
[----:B------:R-:W-:-:S07]  /*1720*/  FFMA R13, R4, -R0, R13 ;  /* 0x80000000040d7223 */ /* 0x000fce000000000d */
.L_x_0:
[----:B------:R-:W2:Y:S01]  /*1730*/  LDG.E R7, desc[UR10][R16.64+0xc] ;  /* 0x00000c0a10077981 */ /* 0x000ea2000c1e1900 */
[----:B------:R-:W0:Y:S02]  /*1740*/  LDC.64 R4, c[0x0][0x390] ;  /* 0x0000e400ff047b82 */ /* 0x000e240000000a00 */
[----:B0-----:R-:W-:-:S04]  /*1750*/  IMAD.WIDE R2, R3, 0x10, R4 ;  /* 0x0000001003027825 */ /* 0x001fc800078e0204 */
[----:B--2---:R-:W-:-:S05]  /*1760*/  FMUL R5, R7, R20 ;  /* 0x0000001407057220 */ /* 0x004fca0000400000 */
[----:B------:R-:W-:Y:S04]  /*1770*/  STG.E desc[UR10][R2.64], R5 ;  /* 0x0000000502007986 */ /* 0x000fe8000c10190a */
[----:B------:R-:W2:Y:S02]  /*1780*/  LDG.E R0, desc[UR10][R16.64+0xc] ;  /* 0x00000c0a10007981 */ /* 0x000ea4000c1e1900 */
[----:B--2---:R-:W-:-:S05]  /*1790*/  FMUL R19, R0, R19 ;  /* 0x0000001300137220 */ /* 0x004fca0000400000 */
[----:B------:R-:W-:Y:S04]  /*17a0*/  STG.E desc[UR10][R2.64+0x4], R19 ;  /* 0x0000041302007986 */ /* 0x000fe8000c10190a */
[----:B------:R-:W2:Y:S02]  /*17b0*/  LDG.E R0, desc[UR10][R16.64+0xc] ;  /* 0x00000c0a10007981 */ /* 0x000ea4000c1e1900 */
[----:B--2---:R-:W-:-:S05]  /*17c0*/  FMUL R13, R0, R13 ;  /* 0x0000000d000d7220 */ /* 0x004fca0000400000 */
[----:B------:R-:W-:Y:S04]  /*17d0*/  STG.E desc[UR10][R2.64+0x8], R13 ;  /* 0x0000080d02007986 */ /* 0x000fe8000c10190a */
[----:B------:R-:W2:Y:S01]  /*17e0*/  LDG.E R0, desc[UR10][R16.64+0xc] ;  /* 0x00000c0a10007981 */ /* 0x000ea2000c1e1900 */
[----:B------:R-:W-:-:S04]  /*17f0*/  FFMA R7, R7, -33.33333587646484375, R24 ;  /* 0xc205555607077823 */ /* 0x000fc80000000018 */
[----:B--2---:R-:W-:-:S05]  /*1800*/  FMUL R7, R7, R0 ;  /* 0x0000000007077220 */ /* 0x004fca0000400000 */
[----:B------:R-:W-:Y:S01]  /*1810*/  STG.E desc[UR10][R2.64+0xc], R7 ;  /* 0x00000c0702007986 */ /* 0x000fe2000c10190a */
[----:B------:R-:W-:Y:S05]  /*1820*/  EXIT ;  /* 0x000000000000794d */ /* 0x000fea0003800000 */
        .weak           $__internal_0_$__cuda_sm20_rcp_rn_f32_slowpath
        .type           $__internal_0_$__cuda_sm20_rcp_rn_f32_slowpath,@function
        .size           $__internal_0_$__cuda_sm20_rcp_rn_f32_slowpath,($__internal_1_$__cuda_sm20_sqrt_rn_f32_slowpath - $__internal_0_$__cuda_sm20_rcp_rn_f32_slowpath)
$__internal_0_$__cuda_sm20_rcp_rn_f32_slowpath:
[----:B------:R-:W-:Y:S01]  /*1830*/  SHF.L.U32 R21, R0, 0x1, RZ ;  /* 0x0000000100157819 */ /* 0x000fe200000006ff */
[----:B------:R-:W-:Y:S03]  /*1840*/  BSSY.RECONVERGENT B1, `(.L_x_46) ;  /* 0x0000030000017945 */ /* 0x000fe60003800200 */
[----:B------:R-:W-:-:S04]  /*1850*/  SHF.R.U32.HI R21, RZ, 0x18, R21 ;  /* 0x00000018ff157819 */ /* 0x000fc80000011615 */
[----:B------:R-:W-:-:S13]  /*1860*/  ISETP.NE.U32.AND P0, PT, R21, RZ, PT ;  /* 0x000000ff1500720c */ /* 0x000fda0003f05070 */
[----:B------:R-:W-:Y:S05]  /*1870*/  @P0 BRA `(.L_x_47) ;  /* 0x0000000000280947 */ /* 0x000fea0003800000 */
[----:B------:R-:W-:-:S04]  /*1880*/  SHF.L.U32 R21, R0, 0x1, RZ ;  /* 0x0000000100157819 */ /* 0x000fc800000006ff */
[----:B------:R-:W-:-:S13]  /*1890*/  ISETP.NE.AND P0, PT, R21, RZ, PT ;  /* 0x000000ff1500720c */ /* 0x000fda0003f05270 */
[----:B------:R-:W-:Y:S01]  /*18a0*/  @P0 FFMA R22, R0, 1.84467440737095516160e+19, RZ ;  /* 0x5f80000000160823 */ /* 0x000fe200000000ff */
[----:B------:R-:W-:Y:S08]  /*18b0*/  @!P0 MUFU.RCP R23, R0 ;  /* 0x0000000000178308 */ /* 0x000ff00000001000 */
[----:B------:R-:W0:Y:S02]  /*18c0*/  @P0 MUFU.RCP R21, R22 ;  /* 0x0000001600150308 */ /* 0x000e240000001000 */
[----:B0-----:R-:W-:-:S04]  /*18d0*/  @P0 FFMA R26, R22, R21, -1 ;  /* 0xbf800000161a0423 */ /* 0x001fc80000000015 */
[----:B------:R-:W-:-:S04]  /*18e0*/  @P0 FADD.FTZ R26, -R26, -RZ ;  /* 0x800000ff1a1a0221 */ /* 0x000fc80000010100 */
[----:B------:R-:W-:-:S04]  /*18f0*/  @P0 FFMA R26, R21, R26, R21 ;  /* 0x0000001a151a0223 */ /* 0x000fc80000000015 */
[----:B------:R-:W-:Y:S01]  /*1900*/  @P0 FFMA R23, R26, 1.84467440737095516160e+19, RZ ;  /* 0x5f8000001a170823 */ /* 0x000fe200000000ff */
[----:B------:R-:W-:Y:S06]  /*1910*/  BRA `(.L_x_48) ;  /* 0x0000000000887947 */ /* 0x000fec0003800000 */
.L_x_47:
[----:B------:R-:W-:-:S04]  /*1920*/  IADD3 R22, PT, PT, R21, -0xfd, RZ ;  /* 0xffffff0315167810 */ /* 0x000fc80007ffe0ff */
[----:B------:R-:W-:-:S13]  /*1930*/  ISETP.GT.U32.AND P0, PT, R22, 0x1, PT ;  /* 0x000000011600780c */ /* 0x000fda0003f04070 */
[----:B------:R-:W-:Y:S05]  /*1940*/  @P0 BRA `(.L_x_49) ;  /* 0x0000000000780947 */ /* 0x000fea0003800000 */
[----:B------:R-:W-:Y:S01]  /*1950*/  LOP3.LUT R28, R0, 0x7fffff, RZ, 0xc0, !PT ;  /* 0x007fffff001c7812 */ /* 0x000fe200078ec0ff */
[----:B------:R-:W-:-:S03]  /*1960*/  HFMA2 R25, -RZ, RZ, 0, 1.78813934326171875e-07 ;  /* 0x00000003ff197431 */ /* 0x000fc600000001ff */
[----:B------:R-:W-:-:S04]  /*1970*/  LOP3.LUT R28, R28, 0x3f800000, RZ, 0xfc, !PT ;  /* 0x3f8000001c1c7812 */ /* 0x000fc800078efcff */
[----:B------:R-:W0:Y:S01]  /*1980*/  MUFU.RCP R26, R28 ;  /* 0x0000001c001a7308 */ /* 0x000e220000001000 */
[----:B------:R-:W-:Y:S01]  /*1990*/  SHF.L.U32 R25, R25, R22, RZ ;  /* 0x0000001619197219 */ /* 0x000fe200000006ff */
[----:B0-----:R-:W-:-:S04]  /*19a0*/  FFMA R27, R28, R26, -1 ;  /* 0xbf8000001c1b7423 */ /* 0x001fc8000000001a */
[----:B------:R-:W-:-:S04]  /*19b0*/  FADD.FTZ R27, -R27, -RZ ;  /* 0x800000ff1b1b7221 */ /* 0x000fc80000010100 */
[CCC-:B------:R-:W-:Y:S01]  /*19c0*/  FFMA.RM R23, R26.reuse, R27.reuse, R26.reuse ;  /* 0x0000001b1a177223 */ /* 0x1c0fe2000000401a */
[----:B------:R-:W-:-:S04]  /*19d0*/  FFMA.RP R26, R26, R27, R26 ;  /* 0x0000001b1a1a7223 */ /* 0x000fc8000000801a */
[C---:B------:R-:W-:Y:S02]  /*19e0*/  LOP3.LUT R27, R23.reuse, 0x7fffff, RZ, 0xc0, !PT ;  /* 0x007fffff171b7812 */ /* 0x040fe400078ec0ff */
[----:B------:R-:W-:Y:S02]  /*19f0*/  FSETP.NEU.FTZ.AND P0, PT, R23, R26, PT ;  /* 0x0000001a1700720b */ /* 0x000fe40003f1d000 */
[----:B------:R-:W-:Y:S02]  /*1a00*/  LOP3.LUT R27, R27, 0x800000, RZ, 0xfc, !PT ;  /* 0x008000001b1b7812 */ /* 0x000fe400078efcff */
[----:B------:R-:W-:Y:S02]  /*1a10*/  SEL R23, RZ, 0xffffffff, !P0 ;  /* 0xffffffffff177807 */ /* 0x000fe40004000000 */
[----:B------:R-:W-:Y:S02]  /*1a20*/  LOP3.LUT R25, R25, R27, RZ, 0xc0, !PT ;  /* 0x0000001b19197212 */ /* 0x000fe400078ec0ff */
[----:B------:R-:W-:-:S02]  /*1a30*/  IADD3 R23, PT, PT, -R23, RZ, RZ ;  /* 0x000000ff17177210 */ /* 0x000fc40007ffe1ff */
[-C--:B------:R-:W-:Y:S02]  /*1a40*/  SHF.R.U32.HI R25, RZ, R22.reuse, R25 ;  /* 0x00000016ff197219 */ /* 0x080fe40000011619 */
[----:B------:R-:W-:Y:S02]  /*1a50*/  LOP3.LUT P1, RZ, R23, R22, R27, 0xf8, !PT ;  /* 0x0000001617ff7212 */ /* 0x000fe4000782f81b */
[C---:B------:R-:W-:Y:S02]  /*1a60*/  LOP3.LUT P0, RZ, R25.reuse, 0x1, RZ, 0xc0, !PT ;  /* 0x0000000119ff7812 */ /* 0x040fe4000780c0ff */
[----:B------:R-:W-:-:S04]  /*1a70*/  LOP3.LUT P2, RZ, R25, 0x2, RZ, 0xc0, !PT ;  /* 0x0000000219ff7812 */ /* 0x000fc8000784c0ff */
[----:B------:R-:W-:Y:S02]  /*1a80*/  PLOP3.LUT P0, PT, P0, P1, P2, 0xe0, 0x0 ;  /* 0x000000000000781c */ /* 0x000fe40000703c20 */
[----:B------:R-:W-:Y:S02]  /*1a90*/  LOP3.LUT P1, RZ, R0, 0x7fffff, RZ, 0xc0, !PT ;  /* 0x007fffff00ff7812 */ /* 0x000fe4000782c0ff */
[----:B------:R-:W-:-:S04]  /*1aa0*/  SEL R22, RZ, 0x1, !P0 ;  /* 0x00000001ff167807 */ /* 0x000fc80004000000 */
[----:B------:R-:W-:-:S04]  /*1ab0*/  IADD3 R22, PT, PT, -R22, RZ, RZ ;  /* 0x000000ff16167210 */ /* 0x000fc80007ffe1ff */
[----:B------:R-:W-:Y:S02]  /*1ac0*/  ISETP.GE.AND P0, PT, R22, RZ, PT ;  /* 0x000000ff1600720c */ /* 0x000fe40003f06270 */
[----:B------:R-:W-:-:S04]  /*1ad0*/  IADD3 R22, PT, PT, R21, -0xfc, RZ ;  /* 0xffffff0415167810 */ /* 0x000fc80007ffe0ff */
[----:B------:R-:W-:-:S07]  /*1ae0*/  SHF.R.U32.HI R23, RZ, R22, R27 ;  /* 0x00000016ff177219 */ /* 0x000fce000001161b */
[----:B------:R-:W-:-:S04]  /*1af0*/  @!P0 IADD3 R23, PT, PT, R23, 0x1, RZ ;  /* 0x0000000117178810 */ /* 0x000fc80007ffe0ff */
[----:B------:R-:W-:-:S04]  /*1b00*/  @!P1 SHF.L.U32 R23, R23, 0x1, RZ ;  /* 0x0000000117179819 */ /* 0x000fc800000006ff */
[----:B------:R-:W-:Y:S01]  /*1b10*/  LOP3.LUT R23, R23, 0x80000000, R0, 0xf8, !PT ;  /* 0x8000000017177812 */ /* 0x000fe200078ef800 */
[----:B------:R-:W-:Y:S06]  /*1b20*/  BRA `(.L_x_48) ;  /* 0x0000000000047947 */ /* 0x000fec0003800000 */
.L_x_49:
[----:B------:R0:W1:Y:S02]  /*1b30*/  MUFU.RCP R23, R0 ;  /* 0x0000000000177308 */ /* 0x0000640000001000 */
.L_x_48:
[----:B------:R-:W-:Y:S05]  /*1b40*/  BSYNC.RECONVERGENT B1 ;  /* 0x0000000000017941 */ /* 0x000fea0003800200 */
.L_x_46:
[----:B------:R-:W-:Y:S01]  /*1b50*/  HFMA2 R27, -RZ, RZ, 0, 0 ;  /* 0x00000000ff1b7431 */ /* 0x000fe200000001ff */
[----:B------:R-:W-:-:S04]  /*1b60*/  MOV R26, R2 ;  /* 0x00000002001a7202 */ /* 0x000fc80000000f00 */
[----:B01----:R-:W-:Y:S05]  /*1b70*/  RET.REL.NODEC R26 `(_Z25float_force_optimized_subiPA4_fS0_) ;  /* 0xffffffe41a207950 */ /* 0x003fea0003c3ffff */
        .weak           $__internal_1_$__cuda_sm20_sqrt_rn_f32_slowpath
        .type           $__internal_1_$__cuda_sm20_sqrt_rn_f32_slowpath,@function
        .size           $__internal_1_$__cuda_sm20_sqrt_rn_f32_slowpath,(.L_x_53 - $__internal_1_$__cuda_sm20_sqrt_rn_f32_slowpath)
$__internal_1_$__cuda_sm20_sqrt_rn_f32_slowpath:
[----:B------:R-:W-:-:S13]  /*1b80*/  LOP3.LUT P0, RZ, R2, 0x7fffffff, RZ, 0xc0, !PT ;  /* 0x7fffffff02ff7812 */ /* 0x000fda000780c0ff */
[----:B------:R-:W-:Y:S01]  /*1b90*/  @!P0 MOV R25, R2 ;  /* 0x0000000200198202 */ /* 0x000fe20000000f00 */
[----:B------:R-:W-:Y:S06]  /*1ba0*/  @!P0 BRA `(.L_x_50) ;  /* 0x0000000000408947 */ /* 0x000fec0003800000 */
[----:B------:R-:W-:-:S13]  /*1bb0*/  FSETP.GEU.FTZ.AND P0, PT, R2, RZ, PT ;  /* 0x000000ff0200720b */ /* 0x000fda0003f1e000 */
[----:B------:R-:W-:Y:S01]  /*1bc0*/  @!P0 MOV R25, 0x7fffffff ;  /* 0x7fffffff00198802 */ /* 0x000fe20000000f00 */
[----:B------:R-:W-:Y:S06]  /*1bd0*/  @!P0 BRA `(.L_x_50) ;  /* 0x0000000000348947 */ /* 0x000fec0003800000 */
[----:B------:R-:W-:-:S13]  /*1be0*/  FSETP.GTU.FTZ.AND P0, PT, |R2|, +INF , PT ;  /* 0x7f8000000200780b */ /* 0x000fda0003f1c200 */
[----:B------:R-:W-:Y:S01]  /*1bf0*/  @P0 FADD.FTZ R25, R2, 1 ;  /* 0x3f80000002190421 */ /* 0x000fe20000010000 */
[----:B------:R-:W-:Y:S06]  /*1c00*/  @P0 BRA `(.L_x_50) ;  /* 0x0000000000280947 */ /* 0x000fec0003800000 */
[----:B------:R-:W-:-:S13]  /*1c10*/  FSETP.NEU.FTZ.AND P0, PT, |R2|, +INF , PT ;  /* 0x7f8000000200780b */ /* 0x000fda0003f1d200 */
[----:B------:R-:W-:Y:S01]  /*1c20*/  @P0 FFMA R26, R2, 1.84467440737095516160e+19, RZ ;  /* 0x5f800000021a0823 */ /* 0x000fe200000000ff */
[----:B------:R-:W-:-:S03]  /*1c30*/  @!P0 MOV R25, R2 ;  /* 0x0000000200198202 */ /* 0x000fc60000000f00 */
[----:B------:R-:W0:Y:S02]  /*1c40*/  @P0 MUFU.RSQ R21, R26 ;  /* 0x0000001a00150308 */ /* 0x000e240000001400 */
[----:B0-----:R-:W-:Y:S01]  /*1c50*/  @P0 FMUL.FTZ R23, R26, R21 ;  /* 0x000000151a170220 */ /* 0x001fe20000410000 */
[----:B------:R-:W-:-:S03]  /*1c60*/  @P0 FMUL.FTZ R21, R21, 0.5 ;  /* 0x3f00000015150820 */ /* 0x000fc60000410000 */
[----:B------:R-:W-:-:S04]  /*1c70*/  @P0 FADD.FTZ R22, -R23, -RZ ;  /* 0x800000ff17160221 */ /* 0x000fc80000010100 */
[----:B------:R-:W-:-:S04]  /*1c80*/  @P0 FFMA R22, R23, R22, R26 ;  /* 0x0000001617160223 */ /* 0x000fc8000000001a */
[----:B------:R-:W-:-:S04]  /*1c90*/  @P0 FFMA R21, R22, R21, R23 ;  /* 0x0000001516150223 */ /* 0x000fc80000000017 */
[----:B------:R-:W-:-:S07]  /*1ca0*/  @P0 FMUL.FTZ R25, R21, 2.3283064365386962891e-10 ;  /* 0x2f80000015190820 */ /* 0x000fce0000410000 */
.L_x_50:
[----:B------:R-:W-:Y:S01]  /*1cb0*/  HFMA2 R23, -RZ, RZ, 0, 0 ;  /* 0x00000000ff177431 */ /* 0x000fe200000001ff */
[----:B------:R-:W-:-:S04]  /*1cc0*/  MOV R22, R0 ;  /* 0x0000000000167202 */ /* 0x000fc80000000f00 */
[----:B------:R-:W-:Y:S05]  /*1cd0*/  RET.REL.NODEC R22 `(_Z25float_force_optimized_subiPA4_fS0_) ;  /* 0xffffffe016c87950 */ /* 0x000fea0003c3ffff */
.L_x_51:
[----:B------:R-:W-:-:S00]  /*1ce0*/  BRA `(.L_x_51) ;  /* 0xfffffffc00fc7947 */ /* 0x000fc0000383ffff */
[----:B------:R-:W-:-:S00]  /*1cf0*/  NOP ;  /* 0x0000000000007918 */ /* 0x000fc00000000000 */
        /* <DEDUP_REMOVED lines=8> */
.L_x_53:


//--------------------- .nv.shared.reserved.0     --------------------------
	.section	.nv.shared.reserved.0,"aw",@nobits
	.weak		__nv_reservedSMEM_offset_0_alias
	.size		__nv_reservedSMEM_offset_0_alias, 0, 64
	.other		__nv_reservedSMEM_offset_0_alias,@"STO_CUDA_RESERVED_SHARED STV_DEFAULT"
__nv_reservedSMEM_offset_0_alias:
	.zero		0
	.zero		64


//--------------------- .nv.constant0._Z25float_force_optimized_subiPA4_fS0_ --------------------------
	.section	.nv.constant0._Z25float_force_optimized_subiPA4_fS0_,"a",@progbits
	.sectionflags	@""
	.align	4
.nv.constant0._Z25float_force_optimized_subiPA4_fS0_:
	.zero		920


//--------------------- SYMBOLS --------------------------

	.type		.nv.reservedSmem.offset0,@object
	.size		.nv.reservedSmem.offset0,0x4
